	.headerflags	@"EF_CUDA_TEXMODE_UNIFIED EF_CUDA_64BIT_ADDRESS EF_CUDA_ACCELERATORS EF_CUDA_SM90 EF_CUDA_VIRTUAL_SM(EF_CUDA_SM90)"
	.elftype	@"ET_EXEC"


//--------------------- .nv.info                  --------------------------
	.section	.nv.info,"",@"SHT_CUDA_INFO"
	.align	4


	//----- nvinfo : EIATTR_REGCOUNT
	.align		4
        /*0000*/ 	.byte	0x04, 0x2f
        /*0002*/ 	.short	(.L_3 - .L_2)
	.align		4
.L_2:
        /*0004*/ 	.word	index@(triton_poi_fused__native_batch_norm_legit_no_training__unsafe_index_add_relu_16)
        /*0008*/ 	.word	0x0000001c


	//----- nvinfo : EIATTR_MIN_STACK_SIZE
	.align		4
.L_3:
        /*000c*/ 	.byte	0x04, 0x12
        /*000e*/ 	.short	(.L_5 - .L_4)
	.align		4
.L_4:
        /*0010*/ 	.word	index@(triton_poi_fused__native_batch_norm_legit_no_training__unsafe_index_add_relu_16)
        /*0014*/ 	.word	0x00000000


	//----- nvinfo : EIATTR_FRAME_SIZE
	.align		4
.L_5:
        /*0018*/ 	.byte	0x04, 0x11
        /*001a*/ 	.short	(.L_7 - .L_6)
	.align		4
.L_6:
        /*001c*/ 	.word	index@(triton_poi_fused__native_batch_norm_legit_no_training__unsafe_index_add_relu_16)
        /*0020*/ 	.word	0x00000000


	//----- nvinfo : EIATTR_MIN_STACK_SIZE
	.align		4
.L_7:
        /*0024*/ 	.byte	0x04, 0x12
        /*0026*/ 	.short	(.L_9 - .L_8)
	.align		4
.L_8:
        /*0028*/ 	.word	index@(triton_poi_fused__native_batch_norm_legit_no_training__unsafe_index_add_relu_16)
        /*002c*/ 	.word	0x00000000
.L_9:


//--------------------- .nv.info.triton_poi_fused__native_batch_norm_legit_no_training__unsafe_index_add_relu_16 --------------------------
	.section	.nv.info.triton_poi_fused__native_batch_norm_legit_no_training__unsafe_index_add_relu_16,"",@"SHT_CUDA_INFO"
	.sectionflags	@""
	.align	4


	//----- nvinfo : EIATTR_CUDA_API_VERSION
	.align		4
        /*0000*/ 	.byte	0x04, 0x37
        /*0002*/ 	.short	(.L_11 - .L_10)
.L_10:
        /*0004*/ 	.word	0x0000007c


	//----- nvinfo : EIATTR_KPARAM_INFO
	.align		4
.L_11:
        /*0008*/ 	.byte	0x04, 0x17
        /*000a*/ 	.short	(.L_13 - .L_12)
.L_12:
        /*000c*/ 	.word	0x00000000
        /*0010*/ 	.short	0x000d
        /*0012*/ 	.short	0x0068
        /*0014*/ 	.byte	0x00, 0xf0, 0x11, 0x00


	//----- nvinfo : EIATTR_KPARAM_INFO
	.align		4
.L_13:
        /*0018*/ 	.byte	0x04, 0x17
        /*001a*/ 	.short	(.L_15 - .L_14)
.L_14:
        /*001c*/ 	.word	0x00000000
        /*0020*/ 	.short	0x000c
        /*0022*/ 	.short	0x0060
        /*0024*/ 	.byte	0x00, 0xf4, 0x21, 0x00


	//----- nvinfo : EIATTR_KPARAM_INFO
	.align		4
.L_15:
        /*0028*/ 	.byte	0x04, 0x17
        /*002a*/ 	.short	(.L_17 - .L_16)
.L_16:
        /*002c*/ 	.word	0x00000000
        /*0030*/ 	.short	0x000b
        /*0032*/ 	.short	0x0058
        /*0034*/ 	.byte	0x00, 0xf4, 0x21, 0x00


	//----- nvinfo : EIATTR_KPARAM_INFO
	.align		4
.L_17:
        /*0038*/ 	.byte	0x04, 0x17
        /*003a*/ 	.short	(.L_19 - .L_18)
.L_18:
        /*003c*/ 	.word	0x00000000
        /*0040*/ 	.short	0x000a
        /*0042*/ 	.short	0x0050
        /*0044*/ 	.byte	0x00, 0xf4, 0x21, 0x00


	//----- nvinfo : EIATTR_KPARAM_INFO
	.align		4
.L_19:
        /*0048*/ 	.byte	0x04, 0x17
        /*004a*/ 	.short	(.L_21 - .L_20)
.L_20:
        /*004c*/ 	.word	0x00000000
        /*0050*/ 	.short	0x0009
        /*0052*/ 	.short	0x0048
        /*0054*/ 	.byte	0x00, 0xf4, 0x21, 0x00


	//----- nvinfo : EIATTR_KPARAM_INFO
	.align		4
.L_21:
        /*0058*/ 	.byte	0x04, 0x17
        /*005a*/ 	.short	(.L_23 - .L_22)
.L_22:
        /*005c*/ 	.word	0x00000000
        /*0060*/ 	.short	0x0008
        /*0062*/ 	.short	0x0040
        /*0064*/ 	.byte	0x00, 0xf4, 0x21, 0x00


	//----- nvinfo : EIATTR_KPARAM_INFO
	.align		4
.L_23:
        /*0068*/ 	.byte	0x04, 0x17
        /*006a*/ 	.short	(.L_25 - .L_24)
.L_24:
        /*006c*/ 	.word	0x00000000
        /*0070*/ 	.short	0x0007
        /*0072*/ 	.short	0x0038
        /*0074*/ 	.byte	0x00, 0xf4, 0x21, 0x00


	//----- nvinfo : EIATTR_KPARAM_INFO
	.align		4
.L_25:
        /*0078*/ 	.byte	0x04, 0x17
        /*007a*/ 	.short	(.L_27 - .L_26)
.L_26:
        /*007c*/ 	.word	0x00000000
        /*0080*/ 	.short	0x0006
        /*0082*/ 	.short	0x0030
        /*0084*/ 	.byte	0x00, 0xf4, 0x21, 0x00


	//----- nvinfo : EIATTR_KPARAM_INFO
	.align		4
.L_27:
        /*0088*/ 	.byte	0x04, 0x17
        /*008a*/ 	.short	(.L_29 - .L_28)
.L_28:
        /*008c*/ 	.word	0x00000000
        /*0090*/ 	.short	0x0005
        /*0092*/ 	.short	0x0028
        /*0094*/ 	.byte	0x00, 0xf4, 0x21, 0x00


	//----- nvinfo : EIATTR_KPARAM_INFO
	.align		4
.L_29:
        /*0098*/ 	.byte	0x04, 0x17
        /*009a*/ 	.short	(.L_31 - .L_30)
.L_30:
        /*009c*/ 	.word	0x00000000
        /*00a0*/ 	.short	0x0004
        /*00a2*/ 	.short	0x0020
        /*00a4*/ 	.byte	0x00, 0xf4, 0x21, 0x00


	//----- nvinfo : EIATTR_KPARAM_INFO
	.align		4
.L_31:
        /*00a8*/ 	.byte	0x04, 0x17
        /*00aa*/ 	.short	(.L_33 - .L_32)
.L_32:
        /*00ac*/ 	.word	0x00000000
        /*00b0*/ 	.short	0x0003
        /*00b2*/ 	.short	0x0018
        /*00b4*/ 	.byte	0x00, 0xf4, 0x21, 0x00


	//----- nvinfo : EIATTR_KPARAM_INFO
	.align		4
.L_33:
        /*00b8*/ 	.byte	0x04, 0x17
        /*00ba*/ 	.short	(.L_35 - .L_34)
.L_34:
        /*00bc*/ 	.word	0x00000000
        /*00c0*/ 	.short	0x0002
        /*00c2*/ 	.short	0x0010
        /*00c4*/ 	.byte	0x00, 0xf4, 0x21, 0x00


	//----- nvinfo : EIATTR_KPARAM_INFO
	.align		4
.L_35:
        /*00c8*/ 	.byte	0x04, 0x17
        /*00ca*/ 	.short	(.L_37 - .L_36)
.L_36:
        /*00cc*/ 	.word	0x00000000
        /*00d0*/ 	.short	0x0001
        /*00d2*/ 	.short	0x0008
        /*00d4*/ 	.byte	0x00, 0xf4, 0x21, 0x00


	//----- nvinfo : EIATTR_KPARAM_INFO
	.align		4
.L_37:
        /*00d8*/ 	.byte	0x04, 0x17
        /*00da*/ 	.short	(.L_39 - .L_38)
.L_38:
        /*00dc*/ 	.word	0x00000000
        /*00e0*/ 	.short	0x0000
        /*00e2*/ 	.short	0x0000
        /*00e4*/ 	.byte	0x00, 0xf4, 0x21, 0x00


	//----- nvinfo : EIATTR_SPARSE_MMA_MASK
	.align		4
.L_39:
        /*00e8*/ 	.byte	0x03, 0x50
        /*00ea*/ 	.short	0x0000


	//----- nvinfo : EIATTR_MAXREG_COUNT
	.align		4
        /*00ec*/ 	.byte	0x03, 0x1b
        /*00ee*/ 	.short	0x00ff


	//----- nvinfo : EIATTR_EXIT_INSTR_OFFSETS
	.align		4
        /*00f0*/ 	.byte	0x04, 0x1c
        /*00f2*/ 	.short	(.L_41 - .L_40)


	//   ....[0]....
.L_40:
        /*00f4*/ 	.word	0x000006b0


	//----- nvinfo : EIATTR_REQNTID
	.align		4
.L_41:
        /*00f8*/ 	.byte	0x04, 0x10
        /*00fa*/ 	.short	(.L_43 - .L_42)
.L_42:
        /*00fc*/ 	.word	0x00000080
        /*0100*/ 	.word	0x00000001
        /*0104*/ 	.word	0x00000001


	//----- nvinfo : EIATTR_CBANK_PARAM_SIZE
	.align		4
.L_43:
        /*0108*/ 	.byte	0x03, 0x19
        /*010a*/ 	.short	0x006c


	//----- nvinfo : EIATTR_PARAM_CBANK
	.align		4
        /*010c*/ 	.byte	0x04, 0x0a
        /*010e*/ 	.short	(.L_45 - .L_44)
	.align		4
.L_44:
        /*0110*/ 	.word	index@(.nv.constant0.triton_poi_fused__native_batch_norm_legit_no_training__unsafe_index_add_relu_16)
        /*0114*/ 	.short	0x0210
        /*0116*/ 	.short	0x006c


	//----- nvinfo : EIATTR_SW_WAR
	.align		4
.L_45:
        /*0118*/ 	.byte	0x04, 0x36
        /*011a*/ 	.short	(.L_47 - .L_46)
.L_46:
        /*011c*/ 	.word	0x00000008
.L_47:


//--------------------- .nv.callgraph             --------------------------
	.section	.nv.callgraph,"",@"SHT_CUDA_CALLGRAPH"
	.align	4
	.sectionentsize	8
	.align		4
        /*0000*/ 	.word	0x00000000
	.align		4
        /*0004*/ 	.word	0xffffffff
	.align		4
        /*0008*/ 	.word	0x00000000
	.align		4
        /*000c*/ 	.word	0xfffffffe
	.align		4
        /*0010*/ 	.word	0x00000000
	.align		4
        /*0014*/ 	.word	0xfffffffd
	.align		4
        /*0018*/ 	.word	0x00000000
	.align		4
        /*001c*/ 	.word	0xfffffffc


//--------------------- .nv.constant4             --------------------------
	.section	.nv.constant4,"a",@progbits
	.align	8
	.align		8
.nv.constant4:
        /*0000*/ 	.dword	_$_str
	.align		8
        /*0008*/ 	.dword	_$_str_$_2


//--------------------- .text.triton_poi_fused__native_batch_norm_legit_no_training__unsafe_index_add_relu_16 --------------------------
	.section	.text.triton_poi_fused__native_batch_norm_legit_no_training__unsafe_index_add_relu_16,"ax",@progbits
	.align	128
        .global         triton_poi_fused__native_batch_norm_legit_no_training__unsafe_index_add_relu_16
        .type           triton_poi_fused__native_batch_norm_legit_no_training__unsafe_index_add_relu_16,@function
        .size           triton_poi_fused__native_batch_norm_legit_no_training__unsafe_index_add_relu_16,(.L_x_1 - triton_poi_fused__native_batch_norm_legit_no_training__unsafe_index_add_relu_16)
        .other          triton_poi_fused__native_batch_norm_legit_no_training__unsafe_index_add_relu_16,@"STO_CUDA_ENTRY STV_DEFAULT"
triton_poi_fused__native_batch_norm_legit_no_training__unsafe_index_add_relu_16:
.text.triton_poi_fused__native_batch_norm_legit_no_training__unsafe_index_add_relu_16:
[----:B------:R-:W-:Y:S01]  /*0000*/  LDC R1, c[0x0][0x28] ;  /* 0x00000a00ff017b82 */ /* 0x000fe20000000800 */
[----:B------:R-:W1:Y:S07]  /*0010*/  S2R R21, SR_TID.X ;  /* 0x0000000000157919 */ /* 0x000e6e0000002100 */
[----:B------:R-:W2:Y:S01]  /*0020*/  LDC.64 R2, c[0x0][0x248] ;  /* 0x00009200ff027b82 */ /* 0x000ea20000000a00 */
[----:B------:R-:W-:Y:S01]  /*0030*/  ULDC.64 UR4, c[0x0][0x208] ;  /* 0x0000820000047ab9 */ /* 0x000fe20000000a00 */
[----:B------:R-:W-:Y:S01]  /*0040*/  ULDC.64 UR6, c[0x0][0x250] ;  /* 0x0000940000067ab9 */ /* 0x000fe20000000a00 */
[----:B------:R-:W3:Y:S05]  /*0050*/  S2R R6, SR_CTAID.X ;  /* 0x0000000000067919 */ /* 0x000eea0000002500 */
[----:B------:R-:W4:Y:S08]  /*0060*/  LDC.64 R16, c[0x0][0x218] ;  /* 0x00008600ff107b82 */ /* 0x000f300000000a00 */
[----:B------:R-:W5:Y:S08]  /*0070*/  LDC.64 R18, c[0x0][0x220] ;  /* 0x00008800ff127b82 */ /* 0x000f700000000a00 */
[----:B------:R-:W4:Y:S01]  /*0080*/  LDC.64 R14, c[0x0][0x230] ;  /* 0x00008c00ff0e7b82 */ /* 0x000f220000000a00 */
[----:B-1----:R-:W-:-:S07]  /*0090*/  LOP3.LUT R21, R21, 0x7f, RZ, 0xc0, !PT ;  /* 0x0000007f15157812 */ /* 0x002fce00078ec0ff */
[----:B------:R-:W1:Y:S01]  /*00a0*/  LDC.64 R12, c[0x0][0x238] ;  /* 0x00008e00ff0c7b82 */ /* 0x000e620000000a00 */
[----:B---3--:R-:W-:-:S04]  /*00b0*/  LEA R21, R6, R21, 0x7 ;  /* 0x0000001506157211 */ /* 0x008fc800078e38ff */
[----:B------:R-:W-:-:S03]  /*00c0*/  SHF.R.S32.HI R0, RZ, 0x1f, R21 ;  /* 0x0000001fff007819 */ /* 0x000fc60000011415 */
[----:B------:R-:W3:Y:S01]  /*00d0*/  LDC.64 R10, c[0x0][0x258] ;  /* 0x00009600ff0a7b82 */ /* 0x000ee20000000a00 */
[----:B------:R-:W-:-:S04]  /*00e0*/  LEA.HI R0, R0, R21, RZ, 0x3 ;  /* 0x0000001500007211 */ /* 0x000fc800078f18ff */
[----:B------:R-:W-:Y:S02]  /*00f0*/  SHF.R.S32.HI R4, RZ, 0x3, R0 ;  /* 0x00000003ff047819 */ /* 0x000fe40000011400 */
[----:B------:R-:W-:Y:S02]  /*0100*/  LOP3.LUT R0, R0, 0xfffffff8, RZ, 0xc0, !PT ;  /* 0xfffffff800007812 */ /* 0x000fe400078ec0ff */
[----:B------:R-:W-:-:S04]  /*0110*/  LEA.HI R5, R4, R4, RZ, 0x3 ;  /* 0x0000000404057211 */ /* 0x000fc800078f18ff */
[----:B------:R-:W-:-:S05]  /*0120*/  LOP3.LUT R5, R5, 0xfffffff8, RZ, 0xc0, !PT ;  /* 0xfffffff805057812 */ /* 0x000fca00078ec0ff */
[----:B------:R-:W-:-:S04]  /*0130*/  IMAD.IADD R5, R4, 0x1, -R5 ;  /* 0x0000000104057824 */ /* 0x000fc800078e0a05 */
[----:B--2---:R-:W-:Y:S01]  /*0140*/  IMAD.WIDE R24, R5, 0x8, R2 ;  /* 0x0000000805187825 */ /* 0x004fe200078e0202 */
[----:B------:R-:W-:-:S05]  /*0150*/  IADD3 R5, R21, -R0, RZ ;  /* 0x8000000015057210 */ /* 0x000fca0007ffe0ff */
[----:B------:R-:W-:Y:S01]  /*0160*/  IMAD.WIDE R2, R5, 0x8, R2 ;  /* 0x0000000805027825 */ /* 0x000fe200078e0202 */
[----:B------:R-:W2:Y:S01]  /*0170*/  LDG.E.EL.64 R24, desc[UR4][R24.64] ;  /* 0x0000000418187981 */ /* 0x000ea2000c2e1b00 */
[----:B------:R-:W-:Y:S01]  /*0180*/  SHF.R.S32.HI R0, RZ, 0x18, R6 ;  /* 0x00000018ff007819 */ /* 0x000fe20000011406 */
[----:B------:R-:W1:Y:S03]  /*0190*/  LDC.64 R4, c[0x0][0x228] ;  /* 0x00008a00ff047b82 */ /* 0x000e660000000a00 */
[----:B------:R-:W2:Y:S01]  /*01a0*/  LDG.E.EL.64 R2, desc[UR4][R2.64] ;  /* 0x0000000402027981 */ /* 0x000ea2000c2e1b00 */
[----:B------:R-:W-:-:S04]  /*01b0*/  SGXT R0, R0, 0x1 ;  /* 0x000000010000781a */ /* 0x000fc80000000200 */
[----:B------:R-:W-:Y:S01]  /*01c0*/  LEA.HI R0, R0, R21, RZ, 0x6 ;  /* 0x0000001500007211 */ /* 0x000fe200078f30ff */
[----:B------:R-:W3:Y:S03]  /*01d0*/  LDC.64 R6, c[0x0][0x260] ;  /* 0x00009800ff067b82 */ /* 0x000ee60000000a00 */
[----:B------:R-:W-:-:S04]  /*01e0*/  SHF.R.S32.HI R22, RZ, 0x6, R0 ;  /* 0x00000006ff167819 */ /* 0x000fc80000011400 */
[----:B------:R-:W-:-:S04]  /*01f0*/  LEA.HI R0, R22, R22, RZ, 0x6 ;  /* 0x0000001616007211 */ /* 0x000fc800078f30ff */
[----:B------:R-:W-:-:S05]  /*0200*/  LOP3.LUT R23, R0, 0xffffffc0, RZ, 0xc0, !PT ;  /* 0xffffffc000177812 */ /* 0x000fca00078ec0ff */
[----:B------:R-:W-:-:S04]  /*0210*/  IMAD.IADD R23, R22, 0x1, -R23 ;  /* 0x0000000116177824 */ /* 0x000fc800078e0a17 */
[----:B01----:R-:W-:-:S05]  /*0220*/  IMAD.WIDE R4, R23, 0x4, R4 ;  /* 0x0000000417047825 */ /* 0x003fca00078e0204 */
[----:B------:R-:W2:Y:S01]  /*0230*/  LDG.E.EL R0, desc[UR4][R4.64] ;  /* 0x0000000404007981 */ /* 0x000ea2000c2e1900 */
[----:B---3--:R-:W-:-:S05]  /*0240*/  IMAD.WIDE R6, R23, 0x4, R6 ;  /* 0x0000000417067825 */ /* 0x008fca00078e0206 */
[----:B------:R0:W3:Y:S01]  /*0250*/  LDG.E.EL R20, desc[UR4][R6.64] ;  /* 0x0000000406147981 */ /* 0x0000e2000c2e1900 */
[----:B----4-:R-:W-:-:S04]  /*0260*/  IMAD.WIDE R16, R21, 0x4, R16 ;  /* 0x0000000415107825 */ /* 0x010fc800078e0210 */
[C---:B-----5:R-:W-:Y:S02]  /*0270*/  IMAD.WIDE R18, R23.reuse, 0x4, R18 ;  /* 0x0000000417127825 */ /* 0x060fe400078e0212 */
[----:B------:R-:W4:Y:S01]  /*0280*/  LDG.E R16, desc[UR4][R16.64] ;  /* 0x0000000410107981 */ /* 0x000f22000c1e1900 */
[----:B0-----:R-:W0:Y:S03]  /*0290*/  LDC.64 R6, c[0x0][0x268] ;  /* 0x00009a00ff067b82 */ /* 0x001e260000000a00 */
[----:B------:R-:W4:Y:S01]  /*02a0*/  LDG.E.EL R19, desc[UR4][R18.64] ;  /* 0x0000000412137981 */ /* 0x000f22000c2e1900 */
[----:B------:R-:W-:-:S04]  /*02b0*/  IMAD.WIDE R14, R23, 0x4, R14 ;  /* 0x00000004170e7825 */ /* 0x000fc800078e020e */
[C---:B------:R-:W-:Y:S02]  /*02c0*/  IMAD.WIDE R12, R23.reuse, 0x4, R12 ;  /* 0x00000004170c7825 */ /* 0x040fe400078e020c */
[----:B------:R1:W5:Y:S02]  /*02d0*/  LDG.E.EL R14, desc[UR4][R14.64] ;  /* 0x000000040e0e7981 */ /* 0x000364000c2e1900 */
[C---:B------:R-:W-:Y:S02]  /*02e0*/  IMAD.WIDE R10, R23.reuse, 0x4, R10 ;  /* 0x00000004170a7825 */ /* 0x040fe400078e020a */
[----:B------:R-:W5:Y:S04]  /*02f0*/  LDG.E.EL R13, desc[UR4][R12.64] ;  /* 0x000000040c0d7981 */ /* 0x000f68000c2e1900 */
[----:B------:R0:W5:Y:S02]  /*0300*/  LDG.E.EL R11, desc[UR4][R10.64] ;  /* 0x000000040a0b7981 */ /* 0x000164000c2e1900 */
[----:B0-----:R-:W-:-:S06]  /*0310*/  IMAD.WIDE R6, R23, 0x4, R6 ;  /* 0x0000000417067825 */ /* 0x001fcc00078e0206 */
[----:B------:R-:W5:Y:S01]  /*0320*/  LDG.E.EL R6, desc[UR4][R6.64] ;  /* 0x0000000406067981 */ /* 0x000f62000c2e1900 */
[----:B--2---:R-:W-:-:S04]  /*0330*/  SHF.R.U32.HI R9, RZ, 0x1d, R25 ;  /* 0x0000001dff097819 */ /* 0x004fc80000011619 */
[----:B------:R-:W-:Y:S02]  /*0340*/  LOP3.LUT R9, R9, 0x4, RZ, 0xc0, !PT ;  /* 0x0000000409097812 */ /* 0x000fe400078ec0ff */
[----:B------:R-:W-:Y:S02]  /*0350*/  SHF.R.U32.HI R8, RZ, 0x1b, R3 ;  /* 0x0000001bff087819 */ /* 0x000fe40000011603 */
[----:B------:R-:W-:Y:S02]  /*0360*/  IADD3 R9, P0, R24, R9, RZ ;  /* 0x0000000918097210 */ /* 0x000fe40007f1e0ff */
[----:B------:R-:W-:Y:S02]  /*0370*/  LEA R5, P1, R2, UR6, 0x2 ;  /* 0x0000000602057c11 */ /* 0x000fe4000f8210ff */
[----:B------:R-:W-:Y:S02]  /*0380*/  LOP3.LUT R8, R8, 0x10, RZ, 0xc0, !PT ;  /* 0x0000001008087812 */ /* 0x000fe400078ec0ff */
[----:B------:R-:W-:-:S02]  /*0390*/  IADD3.X R24, RZ, R25, RZ, P0, !PT ;  /* 0x00000019ff187210 */ /* 0x000fc400007fe4ff */
[----:B------:R-:W-:Y:S02]  /*03a0*/  IADD3 R8, P0, R8, R5, RZ ;  /* 0x0000000508087210 */ /* 0x000fe40007f1e0ff */
[----:B------:R-:W-:Y:S01]  /*03b0*/  LEA.HI.X R25, R2, UR7, R3, 0x2, P1 ;  /* 0x0000000702197c11 */ /* 0x000fe200088f1403 */
[----:B------:R-:W0:Y:S04]  /*03c0*/  LDC.64 R4, c[0x0][0x240] ;  /* 0x00009000ff047b82 */ /* 0x000e280000000a00 */
[----:B------:R-:W-:Y:S01]  /*03d0*/  IMAD.X R25, RZ, RZ, R25, P0 ;  /* 0x000000ffff197224 */ /* 0x000fe200000e0619 */
[----:B------:R-:W-:-:S03]  /*03e0*/  LEA R8, P0, R9, R8, 0x4 ;  /* 0x0000000809087211 */ /* 0x000fc600078020ff */
[----:B------:R-:W2:Y:S01]  /*03f0*/  LDC.64 R2, c[0x0][0x270] ;  /* 0x00009c00ff027b82 */ /* 0x000ea20000000a00 */
[----:B------:R-:W-:Y:S02]  /*0400*/  LEA.HI.X R9, R9, R25, R24, 0x4, P0 ;  /* 0x0000001909097211 */ /* 0x000fe400000f2418 */
[----:B------:R-:W-:-:S05]  /*0410*/  SHF.L.U32 R25, R22, 0x4, RZ ;  /* 0x0000000416197819 */ /* 0x000fca00000006ff */
[----:B------:R-:W-:-:S06]  /*0420*/  IMAD.WIDE R8, R25, 0x4, R8 ;  /* 0x0000000419087825 */ /* 0x000fcc00078e0208 */
[----:B------:R-:W5:Y:S01]  /*0430*/  LDG.E.EL R8, desc[UR4][R8.64] ;  /* 0x0000000408087981 */ /* 0x000f62000c2e1900 */
[----:B0-----:R-:W-:-:S06]  /*0440*/  IMAD.WIDE R4, R21, 0x4, R4 ;  /* 0x0000000415047825 */ /* 0x001fcc00078e0204 */
[----:B------:R-:W5:Y:S01]  /*0450*/  LDG.E R4, desc[UR4][R4.64] ;  /* 0x0000000404047981 */ /* 0x000f62000c1e1900 */
[----:B--2---:R-:W-:-:S05]  /*0460*/  IMAD.WIDE R2, R23, 0x4, R2 ;  /* 0x0000000417027825 */ /* 0x004fca00078e0202 */
[----:B------:R0:W2:Y:S01]  /*0470*/  LDG.E.EL R17, desc[UR4][R2.64] ;  /* 0x0000000402117981 */ /* 0x0000a2000c2e1900 */
[----:B------:R-:W-:-:S04]  /*0480*/  FADD R0, R0, 9.9999997473787516356e-06 ;  /* 0x3727c5ac00007421 */ /* 0x000fc80000000000 */
[----:B-1----:R-:W1:Y:S01]  /*0490*/  MUFU.SQRT R15, R0 ;  /* 0x00000000000f7308 */ /* 0x002e620000002000 */
[----:B---3--:R-:W-:Y:S01]  /*04a0*/  FADD R20, R20, 9.9999997473787516356e-06 ;  /* 0x3727c5ac14147421 */ /* 0x008fe20000000000 */
[----:B------:R-:W-:Y:S01]  /*04b0*/  HFMA2.MMA R10, -RZ, RZ, 1.625, 0 ;  /* 0x3e800000ff0a7435 */ /* 0x000fe200000001ff */
[----:B----4-:R-:W-:Y:S01]  /*04c0*/  FADD R19, R16, -R19 ;  /* 0x8000001310137221 */ /* 0x010fe20000000000 */
[----:B0-----:R-:W0:Y:S04]  /*04d0*/  LDC.64 R2, c[0x0][0x210] ;  /* 0x00008400ff027b82 */ /* 0x001e280000000a00 */
[----:B------:R-:W3:Y:S01]  /*04e0*/  MUFU.SQRT R9, R20 ;  /* 0x0000001400097308 */ /* 0x000ee20000002000 */
[C---:B-1----:R-:W-:Y:S02]  /*04f0*/  FSETP.GT.AND P0, PT, R15.reuse, 8.50705917302346158658e+37, PT ;  /* 0x7e8000000f00780b */ /* 0x042fe40003f04000 */
[----:B------:R-:W-:-:S02]  /*0500*/  FSETP.GEU.AND P2, PT, R15, 1.175494350822287508e-38, PT ;  /* 0x008000000f00780b */ /* 0x000fc40003f4e000 */
[C---:B---3--:R-:W-:Y:S02]  /*0510*/  FSETP.GT.AND P1, PT, R9.reuse, 8.50705917302346158658e+37, PT ;  /* 0x7e8000000900780b */ /* 0x048fe40003f24000 */
[----:B------:R-:W-:-:S07]  /*0520*/  FSETP.GEU.AND P3, PT, R9, 1.175494350822287508e-38, PT ;  /* 0x008000000900780b */ /* 0x000fce0003f6e000 */
[----:B------:R-:W-:-:S04]  /*0530*/  @P0 FMUL R15, R15, 0.25 ;  /* 0x3e8000000f0f0820 */ /* 0x000fc80000400000 */
[----:B------:R-:W-:Y:S01]  /*0540*/  @!P2 FMUL R15, R15, 16777216 ;  /* 0x4b8000000f0fa820 */ /* 0x000fe20000400000 */
[----:B------:R-:W-:-:S05]  /*0550*/  @P1 FMUL R9, R9, 0.25 ;  /* 0x3e80000009091820 */ /* 0x000fca0000400000 */
[----:B------:R-:W1:Y:S01]  /*0560*/  MUFU.RCP R15, R15 ;  /* 0x0000000f000f7308 */ /* 0x000e620000001000 */
[----:B------:R-:W-:Y:S01]  /*0570*/  @!P3 FMUL R9, R9, 16777216 ;  /* 0x4b8000000909b820 */ /* 0x000fe20000400000 */
[----:B------:R-:W-:-:S06]  /*0580*/  FSEL R0, R10, 1, P0 ;  /* 0x3f8000000a007808 */ /* 0x000fcc0000000000 */
[----:B------:R-:W3:Y:S01]  /*0590*/  MUFU.RCP R9, R9 ;  /* 0x0000000900097308 */ /* 0x000ee20000001000 */
[----:B------:R-:W-:Y:S01]  /*05a0*/  @!P2 FMUL R0, R0, 16777216 ;  /* 0x4b8000000000a820 */ /* 0x000fe20000400000 */
[----:B------:R-:W-:-:S03]  /*05b0*/  FSEL R10, R10, 1, P1 ;  /* 0x3f8000000a0a7808 */ /* 0x000fc60000800000 */
[----:B-1----:R-:W-:Y:S02]  /*05c0*/  FMUL R0, R15, R0 ;  /* 0x000000000f007220 */ /* 0x002fe40000400000 */
[----:B------:R-:W-:Y:S02]  /*05d0*/  @!P3 FMUL R10, R10, 16777216 ;  /* 0x4b8000000a0ab820 */ /* 0x000fe40000400000 */
[----:B------:R-:W-:-:S04]  /*05e0*/  FMUL R0, R0, R19 ;  /* 0x0000001300007220 */ /* 0x000fc80000400000 */
[----:B-----5:R-:W-:Y:S01]  /*05f0*/  FFMA R0, R14, R0, R13 ;  /* 0x000000000e007223 */ /* 0x020fe2000000000d */
[----:B---3--:R-:W-:-:S03]  /*0600*/  FMUL R7, R9, R10 ;  /* 0x0000000a09077220 */ /* 0x008fc60000400000 */
[----:B------:R-:W-:Y:S01]  /*0610*/  FADD R5, RZ, R0 ;  /* 0x00000000ff057221 */ /* 0x000fe20000000000 */
[----:B0-----:R-:W-:-:S04]  /*0620*/  IMAD.WIDE R2, R21, 0x4, R2 ;  /* 0x0000000415027825 */ /* 0x001fc800078e0202 */
[----:B------:R-:W-:-:S04]  /*0630*/  FADD R8, -R11, R8 ;  /* 0x000000080b087221 */ /* 0x000fc80000000100 */
[----:B------:R-:W-:Y:S01]  /*0640*/  FMUL R7, R8, R7 ;  /* 0x0000000708077220 */ /* 0x000fe20000400000 */
[----:B------:R-:W-:-:S03]  /*0650*/  FADD R4, R4, R5 ;  /* 0x0000000504047221 */ /* 0x000fc60000000000 */
[----:B--2---:R-:W-:-:S04]  /*0660*/  FFMA R7, R6, R7, R17 ;  /* 0x0000000706077223 */ /* 0x004fc80000000011 */
[C---:B------:R-:W-:Y:S01]  /*0670*/  FADD R0, R4.reuse, R7 ;  /* 0x0000000704007221 */ /* 0x040fe20000000000 */
[----:B------:R-:W-:-:S04]  /*0680*/  FSETP.GEU.AND P0, PT, R4, -R7, PT ;  /* 0x800000070400720b */ /* 0x000fc80003f0e000 */
[----:B------:R-:W-:-:S05]  /*0690*/  FSEL R5, R0, RZ, P0 ;  /* 0x000000ff00057208 */ /* 0x000fca0000000000 */
[----:B------:R-:W-:Y:S01]  /*06a0*/  STG.E desc[UR4][R2.64], R5 ;  /* 0x0000000502007986 */ /* 0x000fe2000c101904 */
[----:B------:R-:W-:Y:S05]  /*06b0*/  EXIT ;  /* 0x000000000000794d */ /* 0x000fea0003800000 */
.L_x_0:
[----:B------:R-:W-:-:S00]  /*06c0*/  BRA `(.L_x_0) ;  /* 0xfffffffc00fc7947 */ /* 0x000fc0000383ffff */
[----:B------:R-:W-:-:S00]  /*06d0*/  NOP ;  /* 0x0000000000007918 */ /* 0x000fc00000000000 */
        /* <DEDUP_REMOVED lines=10> */
.L_x_1:


//--------------------- .nv.global.init           --------------------------
	.section	.nv.global.init,"aw",@progbits
.nv.global.init:
	.type		_$_str,@object
	.size		_$_str,(_$_str_$_2 - _$_str)
_$_str:
        /*0000*/ 	.byte	0x5f, 0x5f, 0x43, 0x55, 0x44, 0x41, 0x5f, 0x46, 0x54, 0x5a, 0x00
	.type		_$_str_$_2,@object
	.size		_$_str_$_2,(.L_1 - _$_str_$_2)
_$_str_$_2:
        /*000b*/ 	.byte	0x5f, 0x5f, 0x43, 0x55, 0x44, 0x41, 0x5f, 0x50, 0x52, 0x45, 0x43, 0x5f, 0x53, 0x51, 0x52, 0x54
        /*001b*/ 	.byte	0x00
.L_1:


//--------------------- .nv.constant0.triton_poi_fused__native_batch_norm_legit_no_training__unsafe_index_add_relu_16 --------------------------
	.section	.nv.constant0.triton_poi_fused__native_batch_norm_legit_no_training__unsafe_index_add_relu_16,"a",@progbits
	.sectionflags	@""
	.align	4
.nv.constant0.triton_poi_fused__native_batch_norm_legit_no_training__unsafe_index_add_relu_16:
	.zero		636
